







.version 7.4
.target sm_52
.address_size 64



.visible .entry _Z9matrixMulPfS_S_(
.param .u64 _Z9matrixMulPfS_S__param_0,
.param .u64 _Z9matrixMulPfS_S__param_1,
.param .u64 _Z9matrixMulPfS_S__param_2
)
{
.reg .pred %p<2>;
.reg .f32 %f<52>;
.reg .b32 %r<21>;
.reg .b64 %rd<24>;


ld.param.u64 %rd11, [_Z9matrixMulPfS_S__param_0];
ld.param.u64 %rd12, [_Z9matrixMulPfS_S__param_1];
ld.param.u64 %rd10, [_Z9matrixMulPfS_S__param_2];
cvta.to.global.u64 %rd13, %rd12;
mov.u32 %r6, %ctaid.y;
mov.u32 %r7, %ntid.y;
mul.lo.s32 %r8, %r7, %r6;
mov.u32 %r9, %tid.y;
add.s32 %r10, %r8, %r9;
mov.u32 %r11, %ctaid.x;
mov.u32 %r12, %ntid.x;
mov.u32 %r13, %tid.x;
mad.lo.s32 %r1, %r12, %r11, %r13;
shl.b32 %r2, %r10, 7;
cvta.to.global.u64 %rd14, %rd11;
mul.wide.s32 %rd15, %r2, 4;
add.s64 %rd23, %rd14, %rd15;
shl.b32 %r14, %r8, 7;
shl.b32 %r15, %r9, 7;
add.s32 %r16, %r14, %r15;
or.b32 %r17, %r16, 8;
mul.wide.s32 %rd16, %r17, 4;
add.s64 %rd22, %rd14, %rd16;
add.s32 %r18, %r1, 1024;
mul.wide.s32 %rd17, %r18, 4;
add.s64 %rd21, %rd13, %rd17;
mov.f32 %f51, 0f00000000;
mov.u32 %r20, 0;

$L__BB0_1:
ld.global.f32 %f4, [%rd21+-4096];
ld.global.f32 %f5, [%rd23];
fma.rn.f32 %f6, %f5, %f4, %f51;
ld.global.f32 %f7, [%rd21+-3584];
ld.global.f32 %f8, [%rd22+-28];
fma.rn.f32 %f9, %f8, %f7, %f6;
ld.global.f32 %f10, [%rd21+-3072];
ld.global.f32 %f11, [%rd22+-24];
fma.rn.f32 %f12, %f11, %f10, %f9;
ld.global.f32 %f13, [%rd21+-2560];
ld.global.f32 %f14, [%rd22+-20];
fma.rn.f32 %f15, %f14, %f13, %f12;
ld.global.f32 %f16, [%rd21+-2048];
ld.global.f32 %f17, [%rd22+-16];
fma.rn.f32 %f18, %f17, %f16, %f15;
ld.global.f32 %f19, [%rd21+-1536];
ld.global.f32 %f20, [%rd22+-12];
fma.rn.f32 %f21, %f20, %f19, %f18;
ld.global.f32 %f22, [%rd21+-1024];
ld.global.f32 %f23, [%rd22+-8];
fma.rn.f32 %f24, %f23, %f22, %f21;
ld.global.f32 %f25, [%rd21+-512];
ld.global.f32 %f26, [%rd22+-4];
fma.rn.f32 %f27, %f26, %f25, %f24;
ld.global.f32 %f28, [%rd21];
ld.global.f32 %f29, [%rd22];
fma.rn.f32 %f30, %f29, %f28, %f27;
ld.global.f32 %f31, [%rd21+512];
ld.global.f32 %f32, [%rd22+4];
fma.rn.f32 %f33, %f32, %f31, %f30;
ld.global.f32 %f34, [%rd21+1024];
ld.global.f32 %f35, [%rd22+8];
fma.rn.f32 %f36, %f35, %f34, %f33;
ld.global.f32 %f37, [%rd21+1536];
ld.global.f32 %f38, [%rd22+12];
fma.rn.f32 %f39, %f38, %f37, %f36;
ld.global.f32 %f40, [%rd21+2048];
ld.global.f32 %f41, [%rd22+16];
fma.rn.f32 %f42, %f41, %f40, %f39;
ld.global.f32 %f43, [%rd21+2560];
ld.global.f32 %f44, [%rd22+20];
fma.rn.f32 %f45, %f44, %f43, %f42;
ld.global.f32 %f46, [%rd21+3072];
ld.global.f32 %f47, [%rd22+24];
fma.rn.f32 %f48, %f47, %f46, %f45;
ld.global.f32 %f49, [%rd21+3584];
ld.global.f32 %f50, [%rd22+28];
fma.rn.f32 %f51, %f50, %f49, %f48;
add.s64 %rd23, %rd23, 64;
add.s64 %rd22, %rd22, 64;
add.s64 %rd21, %rd21, 8192;
add.s32 %r20, %r20, 16;
setp.ne.s32 %p1, %r20, 128;
@%p1 bra $L__BB0_1;

cvta.to.global.u64 %rd18, %rd10;
add.s32 %r19, %r2, %r1;
mul.wide.s32 %rd19, %r19, 4;
add.s64 %rd20, %rd18, %rd19;
st.global.f32 [%rd20], %f51;
ret;

}



// ===== COMPILED SASS (sm_100) =====

	.target	sm_100

	.elftype	@"ET_EXEC"


//--------------------- .note.nv.tkinfo           --------------------------
	.section	.note.nv.tkinfo,"",@"SHT_NOTE"
	.sectionflags	@"SHF_NOTE_NV_TKINFO"
	.tkinfo
        /*0018*/ 	.word	0x00000002
        /*0030*/ 	.string	""
        /*0030*/ 	.string	"ptxas"
        /*0030*/ 	.string	"Cuda compilation tools, release 13.0, V13.0.88"
        /*0030*/ 	.string	"Build cuda_13.0.r13.0/compiler.36424714_0"
        /*0030*/ 	.string	"-arch sm_100 "



//--------------------- .note.nv.cuinfo           --------------------------
	.section	.note.nv.cuinfo,"",@"SHT_NOTE"
	.sectionflags	@"SHF_NOTE_NV_CUINFO"
        /*0018*/ 	.short	0x0002
        /*001a*/ 	.short	0x0034
        /*001c*/ 	.short	0x0082
	.zero		2


//--------------------- .nv.info                  --------------------------
	.section	.nv.info,"",@"SHT_CUDA_INFO"
	.align	4


	//----- nvinfo : EIATTR_REGCOUNT
	.align		4
        /*0000*/ 	.byte	0x04, 0x2f
        /*0002*/ 	.short	(.L_1 - .L_0)
	.align		4
.L_0:
        /*0004*/ 	.word	index@(_Z9matrixMulPfS_S_)
        /*0008*/ 	.word	0x0000001e


	//----- nvinfo : EIATTR_FRAME_SIZE
	.align		4
.L_1:
        /*000c*/ 	.byte	0x04, 0x11
        /*000e*/ 	.short	(.L_3 - .L_2)
	.align		4
.L_2:
        /*0010*/ 	.word	index@(_Z9matrixMulPfS_S_)
        /*0014*/ 	.word	0x00000000


	//----- nvinfo : EIATTR_MIN_STACK_SIZE
	.align		4
.L_3:
        /*0018*/ 	.byte	0x04, 0x12
        /*001a*/ 	.short	(.L_5 - .L_4)
	.align		4
.L_4:
        /*001c*/ 	.word	index@(_Z9matrixMulPfS_S_)
        /*0020*/ 	.word	0x00000000
.L_5:


//--------------------- .nv.compat                --------------------------
	.section	.nv.compat,"",@"SHT_CUDA_COMPAT_INFO"
	.align	4
        /*0000*/ 	.byte	0x02, 0x09, 0x00, 0x00, 0x02, 0x02, 0x01, 0x00, 0x02, 0x05, 0x05, 0x00, 0x03, 0x07, 0x01, 0x01
        /*0010*/ 	.byte	0x02, 0x03, 0x00, 0x00, 0x02, 0x06, 0x01, 0x00, 0x04, 0x0b, 0x08, 0x00, 0x09, 0x00, 0x00, 0x00
        /*0020*/ 	.byte	0x00, 0x00, 0x00, 0x00


//--------------------- .nv.info._Z9matrixMulPfS_S_ --------------------------
	.section	.nv.info._Z9matrixMulPfS_S_,"",@"SHT_CUDA_INFO"
	.sectionflags	@""
	.align	4


	//----- nvinfo : EIATTR_CUDA_API_VERSION
	.align		4
        /*0000*/ 	.byte	0x04, 0x37
        /*0002*/ 	.short	(.L_7 - .L_6)
.L_6:
        /*0004*/ 	.word	0x00000082


	//----- nvinfo : EIATTR_KPARAM_INFO
	.align		4
.L_7:
        /*0008*/ 	.byte	0x04, 0x17
        /*000a*/ 	.short	(.L_9 - .L_8)
.L_8:
        /*000c*/ 	.word	0x00000000
        /*0010*/ 	.short	0x0002
        /*0012*/ 	.short	0x0010
        /*0014*/ 	.byte	0x00, 0xf0, 0x21, 0x00


	//----- nvinfo : EIATTR_KPARAM_INFO
	.align		4
.L_9:
        /*0018*/ 	.byte	0x04, 0x17
        /*001a*/ 	.short	(.L_11 - .L_10)
.L_10:
        /*001c*/ 	.word	0x00000000
        /*0020*/ 	.short	0x0001
        /*0022*/ 	.short	0x0008
        /*0024*/ 	.byte	0x00, 0xf0, 0x21, 0x00


	//----- nvinfo : EIATTR_KPARAM_INFO
	.align		4
.L_11:
        /*0028*/ 	.byte	0x04, 0x17
        /*002a*/ 	.short	(.L_13 - .L_12)
.L_12:
        /*002c*/ 	.word	0x00000000
        /*0030*/ 	.short	0x0000
        /*0032*/ 	.short	0x0000
        /*0034*/ 	.byte	0x00, 0xf0, 0x21, 0x00


	//----- nvinfo : EIATTR_SPARSE_MMA_MASK
	.align		4
.L_13:
        /*0038*/ 	.byte	0x03, 0x50
        /*003a*/ 	.short	0x0000


	//----- nvinfo : EIATTR_MAXREG_COUNT
	.align		4
        /*003c*/ 	.byte	0x03, 0x1b
        /*003e*/ 	.short	0x00ff


	//----- nvinfo : EIATTR_MERCURY_ISA_VERSION
	.align		4
        /*0040*/ 	.byte	0x03, 0x5f
        /*0042*/ 	.short	0x0101


	//----- nvinfo : EIATTR_VRC_CTA_INIT_COUNT
	.align		4
        /*0044*/ 	.byte	0x02, 0x4a
	.zero		1
	.zero		1


	//----- nvinfo : EIATTR_EXIT_INSTR_OFFSETS
	.align		4
        /*0048*/ 	.byte	0x04, 0x1c
        /*004a*/ 	.short	(.L_15 - .L_14)


	//   ....[0]....
.L_14:
        /*004c*/ 	.word	0x00000570


	//----- nvinfo : EIATTR_CBANK_PARAM_SIZE
	.align		4
.L_15:
        /*0050*/ 	.byte	0x03, 0x19
        /*0052*/ 	.short	0x0018


	//----- nvinfo : EIATTR_PARAM_CBANK
	.align		4
        /*0054*/ 	.byte	0x04, 0x0a
        /*0056*/ 	.short	(.L_17 - .L_16)
	.align		4
.L_16:
        /*0058*/ 	.word	index@(.nv.constant0._Z9matrixMulPfS_S_)
        /*005c*/ 	.short	0x0380
        /*005e*/ 	.short	0x0018


	//----- nvinfo : EIATTR_SW_WAR
	.align		4
.L_17:
        /*0060*/ 	.byte	0x04, 0x36
        /*0062*/ 	.short	(.L_19 - .L_18)
.L_18:
        /*0064*/ 	.word	0x00000008
.L_19:


//--------------------- .nv.callgraph             --------------------------
	.section	.nv.callgraph,"",@"SHT_CUDA_CALLGRAPH"
	.align	4
	.sectionentsize	8
	.align		4
        /*0000*/ 	.word	0x00000000
	.align		4
        /*0004*/ 	.word	0xffffffff
	.align		4
        /*0008*/ 	.word	0x00000000
	.align		4
        /*000c*/ 	.word	0xfffffffe
	.align		4
        /*0010*/ 	.word	0x00000000
	.align		4
        /*0014*/ 	.word	0xfffffffd
	.align		4
        /*0018*/ 	.word	0x00000000
	.align		4
        /*001c*/ 	.word	0xfffffffc


//--------------------- .text._Z9matrixMulPfS_S_  --------------------------
	.section	.text._Z9matrixMulPfS_S_,"ax",@progbits
	.align	128
        .global         _Z9matrixMulPfS_S_
        .type           _Z9matrixMulPfS_S_,@function
        .size           _Z9matrixMulPfS_S_,(.L_x_2 - _Z9matrixMulPfS_S_)
        .other          _Z9matrixMulPfS_S_,@"STO_CUDA_ENTRY STV_DEFAULT"
_Z9matrixMulPfS_S_:
.text._Z9matrixMulPfS_S_:
[----:B------:R-:W-:Y:S01]  /*0000*/  LDC R1, c[0x0][0x37c] ;  /* 0x0000df00ff017b82 */ /* 0x000fe20000000800 */
[----:B------:R-:W0:Y:S07]  /*0010*/  S2R R7, SR_TID.Y ;  /* 0x0000000000077919 */ /* 0x000e2e0000002200 */
[----:B------:R-:W0:Y:S01]  /*0020*/  S2UR UR4, SR_CTAID.Y ;  /* 0x00000000000479c3 */ /* 0x000e220000002600 */
[----:B------:R-:W-:Y:S01]  /*0030*/  HFMA2 R14, -RZ, RZ, 0, 0 ;  /* 0x00000000ff0e7431 */ /* 0x000fe200000001ff */
[----:B------:R-:W1:Y:S01]  /*0040*/  LDCU.64 UR6, c[0x0][0x358] ;  /* 0x00006b00ff0677ac */ /* 0x000e620008000a00 */
[----:B------:R-:W2:Y:S05]  /*0050*/  S2R R9, SR_TID.X ;  /* 0x0000000000097919 */ /* 0x000eaa0000002100 */
[----:B------:R-:W0:Y:S08]  /*0060*/  LDC R6, c[0x0][0x364] ;  /* 0x0000d900ff067b82 */ /* 0x000e300000000800 */
[----:B------:R-:W2:Y:S08]  /*0070*/  S2UR UR5, SR_CTAID.X ;  /* 0x00000000000579c3 */ /* 0x000eb00000002500 */
[----:B------:R-:W2:Y:S08]  /*0080*/  LDC R0, c[0x0][0x360] ;  /* 0x0000d800ff007b82 */ /* 0x000eb00000000800 */
[----:B------:R-:W3:Y:S01]  /*0090*/  LDC.64 R2, c[0x0][0x380] ;  /* 0x0000e000ff027b82 */ /* 0x000ee20000000a00 */
[----:B0-----:R-:W-:Y:S01]  /*00a0*/  IMAD R6, R6, UR4, R7 ;  /* 0x0000000406067c24 */ /* 0x001fe2000f8e0207 */
[----:B------:R-:W-:-:S04]  /*00b0*/  UMOV UR4, URZ ;  /* 0x000000ff00047c82 */ /* 0x000fc80008000000 */
[C---:B------:R-:W-:Y:S02]  /*00c0*/  SHF.L.U32 R7, R6.reuse, 0x7, RZ ;  /* 0x0000000706077819 */ /* 0x040fe400000006ff */
[----:B------:R-:W0:Y:S01]  /*00d0*/  LDC.64 R4, c[0x0][0x388] ;  /* 0x0000e200ff047b82 */ /* 0x000e220000000a00 */
[----:B------:R-:W-:Y:S01]  /*00e0*/  LEA R11, R6, 0x8, 0x7 ;  /* 0x00000008060b7811 */ /* 0x000fe200078e38ff */
[----:B--2---:R-:W-:-:S05]  /*00f0*/  IMAD R0, R0, UR5, R9 ;  /* 0x0000000500007c24 */ /* 0x004fca000f8e0209 */
[----:B------:R-:W-:Y:S01]  /*0100*/  IADD3 R13, PT, PT, R0, 0x400, RZ ;  /* 0x00000400000d7810 */ /* 0x000fe20007ffe0ff */
[----:B---3--:R-:W-:-:S04]  /*0110*/  IMAD.WIDE R8, R7, 0x4, R2 ;  /* 0x0000000407087825 */ /* 0x008fc800078e0202 */
[----:B------:R-:W-:-:S04]  /*0120*/  IMAD.WIDE R2, R11, 0x4, R2 ;  /* 0x000000040b027825 */ /* 0x000fc800078e0202 */
[----:B0-----:R-:W-:Y:S01]  /*0130*/  IMAD.WIDE R4, R13, 0x4, R4 ;  /* 0x000000040d047825 */ /* 0x001fe200078e0204 */
[----:B------:R-:W-:Y:S02]  /*0140*/  MOV R6, R2 ;  /* 0x0000000200067202 */ /* 0x000fe40000000f00 */
[----:B------:R-:W-:Y:S02]  /*0150*/  MOV R13, R3 ;  /* 0x00000003000d7202 */ /* 0x000fe40000000f00 */
[----:B------:R-:W-:Y:S02]  /*0160*/  MOV R2, R4 ;  /* 0x0000000400027202 */ /* 0x000fe40000000f00 */
[----:B-1----:R-:W-:-:S07]  /*0170*/  MOV R3, R5 ;  /* 0x0000000500037202 */ /* 0x002fce0000000f00 */
.L_x_0:
[----:B------:R-:W2:Y:S01]  /*0180*/  LDG.E R16, desc[UR6][R8.64] ;  /* 0x0000000608107981 */ /* 0x000ea2000c1e1900 */
[----:B------:R-:W-:Y:S02]  /*0190*/  MOV R4, R6 ;  /* 0x0000000600047202 */ /* 0x000fe40000000f00 */
[----:B------:R-:W-:Y:S01]  /*01a0*/  MOV R5, R13 ;  /* 0x0000000d00057202 */ /* 0x000fe20000000f00 */
[----:B------:R-:W2:Y:S04]  /*01b0*/  LDG.E R17, desc[UR6][R2.64+-0x1000] ;  /* 0xfff0000602117981 */ /* 0x000ea8000c1e1900 */
[----:B------:R-:W3:Y:S04]  /*01c0*/  LDG.E R19, desc[UR6][R2.64+-0xe00] ;  /* 0xfff2000602137981 */ /* 0x000ee8000c1e1900 */
[----:B------:R-:W3:Y:S04]  /*01d0*/  LDG.E R24, desc[UR6][R4.64+-0x1c] ;  /* 0xffffe40604187981 */ /* 0x000ee8000c1e1900 */
[----:B------:R-:W4:Y:S04]  /*01e0*/  LDG.E R18, desc[UR6][R2.64+-0xc00] ;  /* 0xfff4000602127981 */ /* 0x000f28000c1e1900 */
[----:B------:R-:W4:Y:S04]  /*01f0*/  LDG.E R21, desc[UR6][R4.64+-0x18] ;  /* 0xffffe80604157981 */ /* 0x000f28000c1e1900 */
[----:B------:R-:W5:Y:S04]  /*0200*/  LDG.E R23, desc[UR6][R2.64+-0xa00] ;  /* 0xfff6000602177981 */ /* 0x000f68000c1e1900 */
        /* <DEDUP_REMOVED lines=8> */
[----:B------:R-:W5:Y:S01]  /*0290*/  LDG.E R15, desc[UR6][R4.64+-0x4] ;  /* 0xfffffc06040f7981 */ /* 0x000f62000c1e1900 */
[----:B--2---:R-:W-:-:S03]  /*02a0*/  FFMA R16, R17, R16, R14 ;  /* 0x0000001011107223 */ /* 0x004fc6000000000e */
[----:B------:R-:W2:Y:S04]  /*02b0*/  LDG.E R14, desc[UR6][R2.64] ;  /* 0x00000006020e7981 */ /* 0x000ea8000c1e1900 */
[----:B------:R-:W2:Y:S01]  /*02c0*/  LDG.E R17, desc[UR6][R4.64] ;  /* 0x0000000604117981 */ /* 0x000ea2000c1e1900 */
[----:B---3--:R-:W-:-:S03]  /*02d0*/  FFMA R27, R19, R24, R16 ;  /* 0x00000018131b7223 */ /* 0x008fc60000000010 */
[----:B------:R-:W3:Y:S04]  /*02e0*/  LDG.E R16, desc[UR6][R2.64+0x200] ;  /* 0x0002000602107981 */ /* 0x000ee8000c1e1900 */
[----:B------:R-:W3:Y:S01]  /*02f0*/  LDG.E R19, desc[UR6][R4.64+0x4] ;  /* 0x0000040604137981 */ /* 0x000ee2000c1e1900 */
[----:B----4-:R-:W-:-:S03]  /*0300*/  FFMA R24, R18, R21, R27 ;  /* 0x0000001512187223 */ /* 0x010fc6000000001b */
[----:B------:R-:W4:Y:S04]  /*0310*/  LDG.E R18, desc[UR6][R2.64+0x400] ;  /* 0x0004000602127981 */ /* 0x000f28000c1e1900 */
[----:B------:R-:W4:Y:S01]  /*0320*/  LDG.E R21, desc[UR6][R4.64+0x8] ;  /* 0x0000080604157981 */ /* 0x000f22000c1e1900 */
[----:B-----5:R-:W-:-:S03]  /*0330*/  FFMA R27, R23, R20, R24 ;  /* 0x00000014171b7223 */ /* 0x020fc60000000018 */
[----:B------:R-:W5:Y:S04]  /*0340*/  LDG.E R20, desc[UR6][R2.64+0x600] ;  /* 0x0006000602147981 */ /* 0x000f68000c1e1900 */
[----:B------:R-:W5:Y:S01]  /*0350*/  LDG.E R23, desc[UR6][R4.64+0xc] ;  /* 0x00000c0604177981 */ /* 0x000f62000c1e1900 */
[----:B------:R-:W-:-:S03]  /*0360*/  FFMA R27, R22, R25, R27 ;  /* 0x00000019161b7223 */ /* 0x000fc6000000001b */
        /* <DEDUP_REMOVED lines=9> */
[----:B------:R0:W5:Y:S04]  /*0400*/  LDG.E R12, desc[UR6][R2.64+0xe00] ;  /* 0x000e0006020c7981 */ /* 0x000168000c1e1900 */
[----:B------:R-:W5:Y:S01]  /*0410*/  LDG.E R15, desc[UR6][R4.64+0x1c] ;  /* 0x00001c06040f7981 */ /* 0x000f62000c1e1900 */
[----:B------:R-:W-:Y:S01]  /*0420*/  UIADD3 UR4, UPT, UPT, UR4, 0x10, URZ ;  /* 0x0000001004047890 */ /* 0x000fe2000fffe0ff */
[----:B------:R-:W-:-:S03]  /*0430*/  IADD3 R8, P0, PT, R8, 0x40, RZ ;  /* 0x0000004008087810 */ /* 0x000fc60007f1e0ff */
[----:B------:R-:W-:Y:S01]  /*0440*/  UISETP.NE.AND UP0, UPT, UR4, 0x80, UPT ;  /* 0x000000800400788c */ /* 0x000fe2000bf05270 */
[----:B0-----:R-:W-:Y:S02]  /*0450*/  IADD3 R2, P2, PT, R2, 0x2000, RZ ;  /* 0x0000200002027810 */ /* 0x001fe40007f5e0ff */
[----:B------:R-:W-:Y:S02]  /*0460*/  IADD3.X R9, PT, PT, RZ, R9, RZ, P0, !PT ;  /* 0x00000009ff097210 */ /* 0x000fe400007fe4ff */
[----:B------:R-:W-:Y:S01]  /*0470*/  IADD3.X R3, PT, PT, RZ, R3, RZ, P2, !PT ;  /* 0x00000003ff037210 */ /* 0x000fe200017fe4ff */
[----:B--2---:R-:W-:-:S04]  /*0480*/  FFMA R17, R14, R17, R27 ;  /* 0x000000110e117223 */ /* 0x004fc8000000001b */
[----:B---3--:R-:W-:-:S04]  /*0490*/  FFMA R17, R16, R19, R17 ;  /* 0x0000001310117223 */ /* 0x008fc80000000011 */
[----:B----4-:R-:W-:-:S04]  /*04a0*/  FFMA R17, R18, R21, R17 ;  /* 0x0000001512117223 */ /* 0x010fc80000000011 */
[----:B-----5:R-:W-:-:S04]  /*04b0*/  FFMA R17, R20, R23, R17 ;  /* 0x0000001714117223 */ /* 0x020fc80000000011 */
[----:B------:R-:W-:-:S04]  /*04c0*/  FFMA R17, R22, R25, R17 ;  /* 0x0000001916117223 */ /* 0x000fc80000000011 */
[----:B------:R-:W-:Y:S01]  /*04d0*/  FFMA R11, R6, R11, R17 ;  /* 0x0000000b060b7223 */ /* 0x000fe20000000011 */
[----:B------:R-:W-:-:S03]  /*04e0*/  IADD3 R6, P1, PT, R4, 0x40, RZ ;  /* 0x0000004004067810 */ /* 0x000fc60007f3e0ff */
[----:B------:R-:W-:Y:S01]  /*04f0*/  FFMA R11, R10, R13, R11 ;  /* 0x0000000d0a0b7223 */ /* 0x000fe2000000000b */
[----:B------:R-:W-:-:S03]  /*0500*/  IADD3.X R13, PT, PT, RZ, R5, RZ, P1, !PT ;  /* 0x00000005ff0d7210 */ /* 0x000fc60000ffe4ff */
[----:B------:R-:W-:Y:S01]  /*0510*/  FFMA R14, R12, R15, R11 ;  /* 0x0000000f0c0e7223 */ /* 0x000fe2000000000b */
[----:B------:R-:W-:Y:S06]  /*0520*/  BRA.U UP0, `(.L_x_0) ;  /* 0xfffffffd00147547 */ /* 0x000fec000b83ffff */
[----:B------:R-:W0:Y:S01]  /*0530*/  LDC.64 R2, c[0x0][0x390] ;  /* 0x0000e400ff027b82 */ /* 0x000e220000000a00 */
[----:B------:R-:W-:-:S05]  /*0540*/  IADD3 R7, PT, PT, R0, R7, RZ ;  /* 0x0000000700077210 */ /* 0x000fca0007ffe0ff */
[----:B0-----:R-:W-:-:S05]  /*0550*/  IMAD.WIDE R2, R7, 0x4, R2 ;  /* 0x0000000407027825 */ /* 0x001fca00078e0202 */
[----:B------:R-:W-:Y:S01]  /*0560*/  STG.E desc[UR6][R2.64], R14 ;  /* 0x0000000e02007986 */ /* 0x000fe2000c101906 */
[----:B------:R-:W-:Y:S05]  /*0570*/  EXIT ;  /* 0x000000000000794d */ /* 0x000fea0003800000 */
.L_x_1:
[----:B------:R-:W-:-:S00]  /*0580*/  BRA `(.L_x_1) ;  /* 0xfffffffc00fc7947 */ /* 0x000fc0000383ffff */
[----:B------:R-:W-:-:S00]  /*0590*/  NOP ;  /* 0x0000000000007918 */ /* 0x000fc00000000000 */
        /* <DEDUP_REMOVED lines=14> */
.L_x_2:


//--------------------- .nv.shared.reserved.0     --------------------------
	.section	.nv.shared.reserved.0,"aw",@nobits
	.weak		__nv_reservedSMEM_offset_0_alias
	.size		__nv_reservedSMEM_offset_0_alias, 0, 64
	.other		__nv_reservedSMEM_offset_0_alias,@"STO_CUDA_RESERVED_SHARED STV_DEFAULT"
__nv_reservedSMEM_offset_0_alias:
	.zero		0
	.zero		64


//--------------------- .nv.constant0._Z9matrixMulPfS_S_ --------------------------
	.section	.nv.constant0._Z9matrixMulPfS_S_,"a",@progbits
	.sectionflags	@""
	.align	4
.nv.constant0._Z9matrixMulPfS_S_:
	.zero		920


//--------------------- SYMBOLS --------------------------

	.type		.nv.reservedSmem.offset0,@object
	.size		.nv.reservedSmem.offset0,0x4
